//
// Generated by NVIDIA NVVM Compiler
//
// Compiler Build ID: CL-36424714
// Cuda compilation tools, release 13.0, V13.0.88
// Based on NVVM 20.0.0
//

.version 9.0
.target sm_100
.address_size 64

	// .globl	_Z10sum_globalPfS_i

.visible .entry _Z10sum_globalPfS_i(
	.param .u64 .ptr .align 1 _Z10sum_globalPfS_i_param_0,
	.param .u64 .ptr .align 1 _Z10sum_globalPfS_i_param_1,
	.param .u32 _Z10sum_globalPfS_i_param_2
)
{
	.reg .pred 	%p<2>;
	.reg .b32 	%r<6>;
	.reg .b32 	%f<3>;
	.reg .b64 	%rd<7>;

	ld.param.u64 	%rd1, [_Z10sum_globalPfS_i_param_0];
	ld.param.u64 	%rd2, [_Z10sum_globalPfS_i_param_1];
	ld.param.u32 	%r2, [_Z10sum_globalPfS_i_param_2];
	mov.u32 	%r3, %ctaid.x;
	mov.u32 	%r4, %ntid.x;
	mov.u32 	%r5, %tid.x;
	mad.lo.s32 	%r1, %r3, %r4, %r5;
	setp.ge.s32 	%p1, %r1, %r2;
	@%p1 bra 	$L__BB0_2;
	cvta.to.global.u64 	%rd3, %rd1;
	cvta.to.global.u64 	%rd4, %rd2;
	mul.wide.s32 	%rd5, %r1, 4;
	add.s64 	%rd6, %rd3, %rd5;
	ld.global.f32 	%f1, [%rd6];
	atom.global.add.f32 	%f2, [%rd4], %f1;
$L__BB0_2:
	ret;

}


// ===== COMPILED SASS (sm_100) =====

	.target	sm_100

	.elftype	@"ET_EXEC"


//--------------------- .note.nv.tkinfo           --------------------------
	.section	.note.nv.tkinfo,"",@"SHT_NOTE"
	.sectionflags	@"SHF_NOTE_NV_TKINFO"
	.tkinfo
        /*0018*/ 	.word	0x00000002
        /*0030*/ 	.string	""
        /*0030*/ 	.string	"ptxas"
        /*0030*/ 	.string	"Cuda compilation tools, release 13.0, V13.0.88"
        /*0030*/ 	.string	"Build cuda_13.0.r13.0/compiler.36424714_0"
        /*0030*/ 	.string	"-arch sm_100 -m 64 "



//--------------------- .note.nv.cuinfo           --------------------------
	.section	.note.nv.cuinfo,"",@"SHT_NOTE"
	.sectionflags	@"SHF_NOTE_NV_CUINFO"
        /*0018*/ 	.short	0x0002
        /*001a*/ 	.short	0x0064
        /*001c*/ 	.short	0x0082
	.zero		2


//--------------------- .nv.info                  --------------------------
	.section	.nv.info,"",@"SHT_CUDA_INFO"
	.align	4


	//----- nvinfo : EIATTR_REGCOUNT
	.align		4
        /*0000*/ 	.byte	0x04, 0x2f
        /*0002*/ 	.short	(.L_1 - .L_0)
	.align		4
.L_0:
        /*0004*/ 	.word	index@(_Z10sum_globalPfS_i)
        /*0008*/ 	.word	0x00000008


	//----- nvinfo : EIATTR_FRAME_SIZE
	.align		4
.L_1:
        /*000c*/ 	.byte	0x04, 0x11
        /*000e*/ 	.short	(.L_3 - .L_2)
	.align		4
.L_2:
        /*0010*/ 	.word	index@(_Z10sum_globalPfS_i)
        /*0014*/ 	.word	0x00000000


	//----- nvinfo : EIATTR_MIN_STACK_SIZE
	.align		4
.L_3:
        /*0018*/ 	.byte	0x04, 0x12
        /*001a*/ 	.short	(.L_5 - .L_4)
	.align		4
.L_4:
        /*001c*/ 	.word	index@(_Z10sum_globalPfS_i)
        /*0020*/ 	.word	0x00000000
.L_5:


//--------------------- .nv.compat                --------------------------
	.section	.nv.compat,"",@"SHT_CUDA_COMPAT_INFO"
	.align	4
        /*0000*/ 	.byte	0x02, 0x09, 0x00, 0x00, 0x02, 0x02, 0x01, 0x00, 0x02, 0x05, 0x05, 0x00, 0x03, 0x07, 0x01, 0x01
        /*0010*/ 	.byte	0x02, 0x03, 0x00, 0x00, 0x02, 0x06, 0x01, 0x00, 0x04, 0x0b, 0x08, 0x00, 0x09, 0x00, 0x00, 0x00
        /*0020*/ 	.byte	0x00, 0x00, 0x00, 0x00


//--------------------- .nv.info._Z10sum_globalPfS_i --------------------------
	.section	.nv.info._Z10sum_globalPfS_i,"",@"SHT_CUDA_INFO"
	.sectionflags	@""
	.align	4


	//----- nvinfo : EIATTR_CUDA_API_VERSION
	.align		4
        /*0000*/ 	.byte	0x04, 0x37
        /*0002*/ 	.short	(.L_7 - .L_6)
.L_6:
        /*0004*/ 	.word	0x00000082


	//----- nvinfo : EIATTR_KPARAM_INFO
	.align		4
.L_7:
        /*0008*/ 	.byte	0x04, 0x17
        /*000a*/ 	.short	(.L_9 - .L_8)
.L_8:
        /*000c*/ 	.word	0x00000000
        /*0010*/ 	.short	0x0002
        /*0012*/ 	.short	0x0010
        /*0014*/ 	.byte	0x00, 0xf0, 0x11, 0x00


	//----- nvinfo : EIATTR_KPARAM_INFO
	.align		4
.L_9:
        /*0018*/ 	.byte	0x04, 0x17
        /*001a*/ 	.short	(.L_11 - .L_10)
.L_10:
        /*001c*/ 	.word	0x00000000
        /*0020*/ 	.short	0x0001
        /*0022*/ 	.short	0x0008
        /*0024*/ 	.byte	0x00, 0xf5, 0x21, 0x00


	//----- nvinfo : EIATTR_KPARAM_INFO
	.align		4
.L_11:
        /*0028*/ 	.byte	0x04, 0x17
        /*002a*/ 	.short	(.L_13 - .L_12)
.L_12:
        /*002c*/ 	.word	0x00000000
        /*0030*/ 	.short	0x0000
        /*0032*/ 	.short	0x0000
        /*0034*/ 	.byte	0x00, 0xf5, 0x21, 0x00


	//----- nvinfo : EIATTR_SPARSE_MMA_MASK
	.align		4
.L_13:
        /*0038*/ 	.byte	0x03, 0x50
        /*003a*/ 	.short	0x0000


	//----- nvinfo : EIATTR_MAXREG_COUNT
	.align		4
        /*003c*/ 	.byte	0x03, 0x1b
        /*003e*/ 	.short	0x00ff


	//----- nvinfo : EIATTR_MERCURY_ISA_VERSION
	.align		4
        /*0040*/ 	.byte	0x03, 0x5f
        /*0042*/ 	.short	0x0101


	//----- nvinfo : EIATTR_VRC_CTA_INIT_COUNT
	.align		4
        /*0044*/ 	.byte	0x02, 0x4a
	.zero		1
	.zero		1


	//----- nvinfo : EIATTR_EXIT_INSTR_OFFSETS
	.align		4
        /*0048*/ 	.byte	0x04, 0x1c
        /*004a*/ 	.short	(.L_15 - .L_14)


	//   ....[0]....
.L_14:
        /*004c*/ 	.word	0x00000070


	//   ....[1]....
        /*0050*/ 	.word	0x000000e0


	//----- nvinfo : EIATTR_CBANK_PARAM_SIZE
	.align		4
.L_15:
        /*0054*/ 	.byte	0x03, 0x19
        /*0056*/ 	.short	0x0014


	//----- nvinfo : EIATTR_PARAM_CBANK
	.align		4
        /*0058*/ 	.byte	0x04, 0x0a
        /*005a*/ 	.short	(.L_17 - .L_16)
	.align		4
.L_16:
        /*005c*/ 	.word	index@(.nv.constant0._Z10sum_globalPfS_i)
        /*0060*/ 	.short	0x0380
        /*0062*/ 	.short	0x0014


	//----- nvinfo : EIATTR_SW_WAR
	.align		4
.L_17:
        /*0064*/ 	.byte	0x04, 0x36
        /*0066*/ 	.short	(.L_19 - .L_18)
.L_18:
        /*0068*/ 	.word	0x00000008
.L_19:


//--------------------- .nv.callgraph             --------------------------
	.section	.nv.callgraph,"",@"SHT_CUDA_CALLGRAPH"
	.align	4
	.sectionentsize	8
	.align		4
        /*0000*/ 	.word	0x00000000
	.align		4
        /*0004*/ 	.word	0xffffffff
	.align		4
        /*0008*/ 	.word	0x00000000
	.align		4
        /*000c*/ 	.word	0xfffffffe
	.align		4
        /*0010*/ 	.word	0x00000000
	.align		4
        /*0014*/ 	.word	0xfffffffd
	.align		4
        /*0018*/ 	.word	0x00000000
	.align		4
        /*001c*/ 	.word	0xfffffffc


//--------------------- .text._Z10sum_globalPfS_i --------------------------
	.section	.text._Z10sum_globalPfS_i,"ax",@progbits
	.align	128
        .global         _Z10sum_globalPfS_i
        .type           _Z10sum_globalPfS_i,@function
        .size           _Z10sum_globalPfS_i,(.L_x_1 - _Z10sum_globalPfS_i)
        .other          _Z10sum_globalPfS_i,@"STO_CUDA_ENTRY STV_DEFAULT"
_Z10sum_globalPfS_i:
.text._Z10sum_globalPfS_i:
[----:B------:R-:W-:Y:S01]  /*0000*/  LDC R1, c[0x0][0x37c] ;  /* 0x0000df00ff017b82 */ /* 0x000fe20000000800 */
[----:B------:R-:W0:Y:S07]  /*0010*/  S2R R0, SR_TID.X ;  /* 0x0000000000007919 */ /* 0x000e2e0000002100 */
[----:B------:R-:W0:Y:S01]  /*0020*/  S2UR UR4, SR_CTAID.X ;  /* 0x00000000000479c3 */ /* 0x000e220000002500 */
[----:B------:R-:W1:Y:S07]  /*0030*/  LDCU UR5, c[0x0][0x390] ;  /* 0x00007200ff0577ac */ /* 0x000e6e0008000800 */
[----:B------:R-:W0:Y:S02]  /*0040*/  LDC R5, c[0x0][0x360] ;  /* 0x0000d800ff057b82 */ /* 0x000e240000000800 */
[----:B0-----:R-:W-:-:S05]  /*0050*/  IMAD R5, R5, UR4, R0 ;  /* 0x0000000405057c24 */ /* 0x001fca000f8e0200 */
[----:B-1----:R-:W-:-:S13]  /*0060*/  ISETP.GE.AND P0, PT, R5, UR5, PT ;  /* 0x0000000505007c0c */ /* 0x002fda000bf06270 */
[----:B------:R-:W-:Y:S05]  /*0070*/  @P0 EXIT ;  /* 0x000000000000094d */ /* 0x000fea0003800000 */
[----:B------:R-:W0:Y:S01]  /*0080*/  LDC.64 R2, c[0x0][0x380] ;  /* 0x0000e000ff027b82 */ /* 0x000e220000000a00 */
[----:B------:R-:W1:Y:S01]  /*0090*/  LDCU.64 UR4, c[0x0][0x358] ;  /* 0x00006b00ff0477ac */ /* 0x000e620008000a00 */
[----:B0-----:R-:W-:-:S06]  /*00a0*/  IMAD.WIDE R2, R5, 0x4, R2 ;  /* 0x0000000405027825 */ /* 0x001fcc00078e0202 */
[----:B-1----:R-:W2:Y:S01]  /*00b0*/  LDG.E R3, desc[UR4][R2.64] ;  /* 0x0000000402037981 */ /* 0x002ea2000c1e1900 */
[----:B------:R-:W2:Y:S03]  /*00c0*/  LDC.64 R4, c[0x0][0x388] ;  /* 0x0000e200ff047b82 */ /* 0x000ea60000000a00 */
[----:B--2---:R-:W-:Y:S01]  /*00d0*/  REDG.E.ADD.F32.FTZ.RN.STRONG.GPU desc[UR4][R4.64], R3 ;  /* 0x00000003040079a6 */ /* 0x004fe2000c12f304 */
[----:B------:R-:W-:Y:S05]  /*00e0*/  EXIT ;  /* 0x000000000000794d */ /* 0x000fea0003800000 */
.L_x_0:
[----:B------:R-:W-:-:S00]  /*00f0*/  BRA `(.L_x_0) ;  /* 0xfffffffc00fc7947 */ /* 0x000fc0000383ffff */
[----:B------:R-:W-:-:S00]  /*0100*/  NOP ;  /* 0x0000000000007918 */ /* 0x000fc00000000000 */
[----:B------:R-:W-:-:S00]  /*0110*/  NOP ;  /* 0x0000000000007918 */ /* 0x000fc00000000000 */
[----:B------:R-:W-:-:S00]  /*0120*/  NOP ;  /* 0x0000000000007918 */ /* 0x000fc00000000000 */
[----:B------:R-:W-:-:S00]  /*0130*/  NOP ;  /* 0x0000000000007918 */ /* 0x000fc00000000000 */
[----:B------:R-:W-:-:S00]  /*0140*/  NOP ;  /* 0x0000000000007918 */ /* 0x000fc00000000000 */
[----:B------:R-:W-:-:S00]  /*0150*/  NOP ;  /* 0x0000000000007918 */ /* 0x000fc00000000000 */
[----:B------:R-:W-:-:S00]  /*0160*/  NOP ;  /* 0x0000000000007918 */ /* 0x000fc00000000000 */
[----:B------:R-:W-:-:S00]  /*0170*/  NOP ;  /* 0x0000000000007918 */ /* 0x000fc00000000000 */
.L_x_1:


//--------------------- .nv.shared.reserved.0     --------------------------
	.section	.nv.shared.reserved.0,"aw",@nobits
	.weak		__nv_reservedSMEM_offset_0_alias
	.size		__nv_reservedSMEM_offset_0_alias, 0, 64
	.other		__nv_reservedSMEM_offset_0_alias,@"STO_CUDA_RESERVED_SHARED STV_DEFAULT"
__nv_reservedSMEM_offset_0_alias:
	.zero		0
	.zero		64


//--------------------- .nv.constant0._Z10sum_globalPfS_i --------------------------
	.section	.nv.constant0._Z10sum_globalPfS_i,"a",@progbits
	.sectionflags	@""
	.align	4
.nv.constant0._Z10sum_globalPfS_i:
	.zero		916


//--------------------- SYMBOLS --------------------------

	.type		.nv.reservedSmem.offset0,@object
	.size		.nv.reservedSmem.offset0,0x4
